//
// Generated by NVIDIA NVVM Compiler
//
// Compiler Build ID: CL-36424714
// Cuda compilation tools, release 13.0, V13.0.88
// Based on NVVM 20.0.0
//

.version 9.0
.target sm_100
.address_size 64

	// .globl	_Z8f_devicev
.extern .func  (.param .b32 func_retval0) vprintf
(
	.param .b64 vprintf_param_0,
	.param .b64 vprintf_param_1
)
;
.global .align 1 .b8 $str[23] = {72, 101, 108, 108, 111, 32, 102, 114, 111, 109, 32, 116, 104, 101, 32, 116, 104, 114, 101, 97, 100, 10};

.visible .entry _Z8f_devicev()
{
	.reg .b32 	%r<3>;
	.reg .b64 	%rd<3>;

	mov.u64 	%rd1, $str;
	cvta.global.u64 	%rd2, %rd1;
	{ // callseq 0, 0
	.param .b64 param0;
	st.param.b64 	[param0], %rd2;
	.param .b64 param1;
	st.param.b64 	[param1], 0;
	.param .b32 retval0;
	call.uni (retval0), 
	vprintf, 
	(
	param0, 
	param1
	);
	ld.param.b32 	%r1, [retval0];
	} // callseq 0
	ret;

}


// ===== COMPILED SASS (sm_100) =====

	.target	sm_100

	.elftype	@"ET_EXEC"


//--------------------- .note.nv.tkinfo           --------------------------
	.section	.note.nv.tkinfo,"",@"SHT_NOTE"
	.sectionflags	@"SHF_NOTE_NV_TKINFO"
	.tkinfo
        /*0018*/ 	.word	0x00000002
        /*0030*/ 	.string	""
        /*0030*/ 	.string	"ptxas"
        /*0030*/ 	.string	"Cuda compilation tools, release 13.0, V13.0.88"
        /*0030*/ 	.string	"Build cuda_13.0.r13.0/compiler.36424714_0"
        /*0030*/ 	.string	"-arch sm_100 -m 64 "



//--------------------- .note.nv.cuinfo           --------------------------
	.section	.note.nv.cuinfo,"",@"SHT_NOTE"
	.sectionflags	@"SHF_NOTE_NV_CUINFO"
        /*0018*/ 	.short	0x0002
        /*001a*/ 	.short	0x0064
        /*001c*/ 	.short	0x0082
	.zero		2


//--------------------- .nv.info                  --------------------------
	.section	.nv.info,"",@"SHT_CUDA_INFO"
	.align	4


	//----- nvinfo : EIATTR_REGCOUNT
	.align		4
        /*0000*/ 	.byte	0x04, 0x2f
        /*0002*/ 	.short	(.L_2 - .L_1)
	.align		4
.L_1:
        /*0004*/ 	.word	index@(_Z8f_devicev)
        /*0008*/ 	.word	0x00000018


	//----- nvinfo : EIATTR_FRAME_SIZE
	.align		4
.L_2:
        /*000c*/ 	.byte	0x04, 0x11
        /*000e*/ 	.short	(.L_4 - .L_3)
	.align		4
.L_3:
        /*0010*/ 	.word	index@(_Z8f_devicev)
        /*0014*/ 	.word	0x00000000


	//----- nvinfo : EIATTR_MIN_STACK_SIZE
	.align		4
.L_4:
        /*0018*/ 	.byte	0x04, 0x12
        /*001a*/ 	.short	(.L_6 - .L_5)
	.align		4
.L_5:
        /*001c*/ 	.word	index@(_Z8f_devicev)
        /*0020*/ 	.word	0x00000000
.L_6:


//--------------------- .nv.compat                --------------------------
	.section	.nv.compat,"",@"SHT_CUDA_COMPAT_INFO"
	.align	4
        /*0000*/ 	.byte	0x02, 0x09, 0x00, 0x00, 0x02, 0x02, 0x01, 0x00, 0x02, 0x05, 0x05, 0x00, 0x03, 0x07, 0x01, 0x01
        /*0010*/ 	.byte	0x02, 0x03, 0x00, 0x00, 0x02, 0x06, 0x01, 0x00, 0x04, 0x0b, 0x08, 0x00, 0x09, 0x00, 0x00, 0x00
        /*0020*/ 	.byte	0x00, 0x00, 0x00, 0x00


//--------------------- .nv.info._Z8f_devicev     --------------------------
	.section	.nv.info._Z8f_devicev,"",@"SHT_CUDA_INFO"
	.sectionflags	@""
	.align	4


	//----- nvinfo : EIATTR_CUDA_API_VERSION
	.align		4
        /*0000*/ 	.byte	0x04, 0x37
        /*0002*/ 	.short	(.L_8 - .L_7)
.L_7:
        /*0004*/ 	.word	0x00000082


	//----- nvinfo : EIATTR_SPARSE_MMA_MASK
	.align		4
.L_8:
        /*0008*/ 	.byte	0x03, 0x50
        /*000a*/ 	.short	0x0000


	//----- nvinfo : EIATTR_MAXREG_COUNT
	.align		4
        /*000c*/ 	.byte	0x03, 0x1b
        /*000e*/ 	.short	0x00ff


	//----- nvinfo : EIATTR_EXTERNS
	.align		4
        /*0010*/ 	.byte	0x04, 0x0f
        /*0012*/ 	.short	(.L_10 - .L_9)


	//   ....[0]....
	.align		4
.L_9:
        /*0014*/ 	.word	index@(vprintf)


	//----- nvinfo : EIATTR_MERCURY_ISA_VERSION
	.align		4
.L_10:
        /*0018*/ 	.byte	0x03, 0x5f
        /*001a*/ 	.short	0x0101


	//----- nvinfo : EIATTR_VRC_CTA_INIT_COUNT
	.align		4
        /*001c*/ 	.byte	0x02, 0x4a
	.zero		1
	.zero		1


	//----- nvinfo : EIATTR_SYSCALL_OFFSETS
	.align		4
        /*0020*/ 	.byte	0x04, 0x46
        /*0022*/ 	.short	(.L_12 - .L_11)


	//   ....[0]....
.L_11:
        /*0024*/ 	.word	0x00000080


	//----- nvinfo : EIATTR_EXIT_INSTR_OFFSETS
	.align		4
.L_12:
        /*0028*/ 	.byte	0x04, 0x1c
        /*002a*/ 	.short	(.L_14 - .L_13)


	//   ....[0]....
.L_13:
        /*002c*/ 	.word	0x00000090


	//----- nvinfo : EIATTR_SW_WAR
	.align		4
.L_14:
        /*0030*/ 	.byte	0x04, 0x36
        /*0032*/ 	.short	(.L_16 - .L_15)
.L_15:
        /*0034*/ 	.word	0x00000008
.L_16:


//--------------------- .nv.callgraph             --------------------------
	.section	.nv.callgraph,"",@"SHT_CUDA_CALLGRAPH"
	.align	4
	.sectionentsize	8
	.align		4
        /*0000*/ 	.word	0x00000000
	.align		4
        /*0004*/ 	.word	0xffffffff
	.align		4
        /*0008*/ 	.word	index@(_Z8f_devicev)
	.align		4
        /*000c*/ 	.word	index@(vprintf)
	.align		4
        /*0010*/ 	.word	0x00000000
	.align		4
        /*0014*/ 	.word	0xfffffffe
	.align		4
        /*0018*/ 	.word	0x00000000
	.align		4
        /*001c*/ 	.word	0xfffffffd
	.align		4
        /*0020*/ 	.word	0x00000000
	.align		4
        /*0024*/ 	.word	0xfffffffc


//--------------------- .nv.constant4             --------------------------
	.section	.nv.constant4,"a",@progbits
	.align	8
	.align		8
.nv.constant4:
        /*0000*/ 	.dword	vprintf
	.align		8
        /*0008*/ 	.dword	$str


//--------------------- .text._Z8f_devicev        --------------------------
	.section	.text._Z8f_devicev,"ax",@progbits
	.align	128
        .global         _Z8f_devicev
        .type           _Z8f_devicev,@function
        .size           _Z8f_devicev,(.L_x_2 - _Z8f_devicev)
        .other          _Z8f_devicev,@"STO_CUDA_ENTRY STV_DEFAULT"
_Z8f_devicev:
.text._Z8f_devicev:
[----:B------:R-:W0:Y:S01]  /*0000*/  LDC R1, c[0x0][0x37c] ;  /* 0x0000df00ff017b82 */ /* 0x000e220000000800 */
[----:B------:R-:W-:Y:S01]  /*0010*/  MOV R0, 0x0 ;  /* 0x0000000000007802 */ /* 0x000fe20000000f00 */
[----:B------:R-:W1:Y:S01]  /*0020*/  LDCU.64 UR4, c[0x4][0x8] ;  /* 0x01000100ff0477ac */ /* 0x000e620008000a00 */
[----:B------:R-:W-:-:S05]  /*0030*/  CS2R R6, SRZ ;  /* 0x0000000000067805 */ /* 0x000fca000001ff00 */
[----:B------:R2:W3:Y:S01]  /*0040*/  LDC.64 R2, c[0x4][R0] ;  /* 0x0100000000027b82 */ /* 0x0004e20000000a00 */
[----:B-1----:R-:W-:Y:S02]  /*0050*/  IMAD.U32 R4, RZ, RZ, UR4 ;  /* 0x00000004ff047e24 */ /* 0x002fe4000f8e00ff */
[----:B--2---:R-:W-:-:S07]  /*0060*/  IMAD.U32 R5, RZ, RZ, UR5 ;  /* 0x00000005ff057e24 */ /* 0x004fce000f8e00ff */
[----:B------:R-:W-:-:S07]  /*0070*/  LEPC R20, `(.L_x_0) ;  /* 0x000000001014794e */ /* 0x000fce0000000000 */
[----:B0--3--:R-:W-:Y:S05]  /*0080*/  CALL.ABS.NOINC R2 ;  /* 0x0000000002007343 */ /* 0x009fea0003c00000 */
.L_x_0:
[----:B------:R-:W-:Y:S05]  /*0090*/  EXIT ;  /* 0x000000000000794d */ /* 0x000fea0003800000 */
.L_x_1:
[----:B------:R-:W-:-:S00]  /*00a0*/  BRA `(.L_x_1) ;  /* 0xfffffffc00fc7947 */ /* 0x000fc0000383ffff */
[----:B------:R-:W-:-:S00]  /*00b0*/  NOP ;  /* 0x0000000000007918 */ /* 0x000fc00000000000 */
        /* <DEDUP_REMOVED lines=12> */
.L_x_2:


//--------------------- .nv.global.init           --------------------------
	.section	.nv.global.init,"aw",@progbits
.nv.global.init:
	.type		$str,@object
	.size		$str,(.L_0 - $str)
$str:
        /*0000*/ 	.byte	0x48, 0x65, 0x6c, 0x6c, 0x6f, 0x20, 0x66, 0x72, 0x6f, 0x6d, 0x20, 0x74, 0x68, 0x65, 0x20, 0x74
        /*0010*/ 	.byte	0x68, 0x72, 0x65, 0x61, 0x64, 0x0a, 0x00
.L_0:


//--------------------- .nv.shared.reserved.0     --------------------------
	.section	.nv.shared.reserved.0,"aw",@nobits
	.weak		__nv_reservedSMEM_offset_0_alias
	.size		__nv_reservedSMEM_offset_0_alias, 0, 64
	.other		__nv_reservedSMEM_offset_0_alias,@"STO_CUDA_RESERVED_SHARED STV_DEFAULT"
__nv_reservedSMEM_offset_0_alias:
	.zero		0
	.zero		64


//--------------------- .nv.constant0._Z8f_devicev --------------------------
	.section	.nv.constant0._Z8f_devicev,"a",@progbits
	.sectionflags	@""
	.align	4
.nv.constant0._Z8f_devicev:
	.zero		896


//--------------------- SYMBOLS --------------------------

	.type		.nv.reservedSmem.offset0,@object
	.size		.nv.reservedSmem.offset0,0x4
	.type		vprintf,@function
